	.headerflags	@"EF_CUDA_TEXMODE_UNIFIED EF_CUDA_64BIT_ADDRESS EF_CUDA_ACCELERATORS EF_CUDA_SM90 EF_CUDA_VIRTUAL_SM(EF_CUDA_SM90)"
	.elftype	@"ET_EXEC"


//--------------------- .nv.info                  --------------------------
	.section	.nv.info,"",@"SHT_CUDA_INFO"
	.align	4


	//----- nvinfo : EIATTR_REGCOUNT
	.align		4
        /*0000*/ 	.byte	0x04, 0x2f
        /*0002*/ 	.short	(.L_3 - .L_2)
	.align		4
.L_2:
        /*0004*/ 	.word	index@(triton_poi_fused__native_batch_norm_legit_no_training_relu_37)
        /*0008*/ 	.word	0x0000001d


	//----- nvinfo : EIATTR_MIN_STACK_SIZE
	.align		4
.L_3:
        /*000c*/ 	.byte	0x04, 0x12
        /*000e*/ 	.short	(.L_5 - .L_4)
	.align		4
.L_4:
        /*0010*/ 	.word	index@(triton_poi_fused__native_batch_norm_legit_no_training_relu_37)
        /*0014*/ 	.word	0x00000000


	//----- nvinfo : EIATTR_FRAME_SIZE
	.align		4
.L_5:
        /*0018*/ 	.byte	0x04, 0x11
        /*001a*/ 	.short	(.L_7 - .L_6)
	.align		4
.L_6:
        /*001c*/ 	.word	index@(triton_poi_fused__native_batch_norm_legit_no_training_relu_37)
        /*0020*/ 	.word	0x00000000


	//----- nvinfo : EIATTR_MIN_STACK_SIZE
	.align		4
.L_7:
        /*0024*/ 	.byte	0x04, 0x12
        /*0026*/ 	.short	(.L_9 - .L_8)
	.align		4
.L_8:
        /*0028*/ 	.word	index@(triton_poi_fused__native_batch_norm_legit_no_training_relu_37)
        /*002c*/ 	.word	0x00000000
.L_9:


//--------------------- .nv.info.triton_poi_fused__native_batch_norm_legit_no_training_relu_37 --------------------------
	.section	.nv.info.triton_poi_fused__native_batch_norm_legit_no_training_relu_37,"",@"SHT_CUDA_INFO"
	.sectionflags	@""
	.align	4


	//----- nvinfo : EIATTR_CUDA_API_VERSION
	.align		4
        /*0000*/ 	.byte	0x04, 0x37
        /*0002*/ 	.short	(.L_11 - .L_10)
.L_10:
        /*0004*/ 	.word	0x0000007c


	//----- nvinfo : EIATTR_KPARAM_INFO
	.align		4
.L_11:
        /*0008*/ 	.byte	0x04, 0x17
        /*000a*/ 	.short	(.L_13 - .L_12)
.L_12:
        /*000c*/ 	.word	0x00000000
        /*0010*/ 	.short	0x0006
        /*0012*/ 	.short	0x0030
        /*0014*/ 	.byte	0x00, 0xf0, 0x11, 0x00


	//----- nvinfo : EIATTR_KPARAM_INFO
	.align		4
.L_13:
        /*0018*/ 	.byte	0x04, 0x17
        /*001a*/ 	.short	(.L_15 - .L_14)
.L_14:
        /*001c*/ 	.word	0x00000000
        /*0020*/ 	.short	0x0005
        /*0022*/ 	.short	0x0028
        /*0024*/ 	.byte	0x00, 0xf4, 0x21, 0x00


	//----- nvinfo : EIATTR_KPARAM_INFO
	.align		4
.L_15:
        /*0028*/ 	.byte	0x04, 0x17
        /*002a*/ 	.short	(.L_17 - .L_16)
.L_16:
        /*002c*/ 	.word	0x00000000
        /*0030*/ 	.short	0x0004
        /*0032*/ 	.short	0x0020
        /*0034*/ 	.byte	0x00, 0xf4, 0x21, 0x00


	//----- nvinfo : EIATTR_KPARAM_INFO
	.align		4
.L_17:
        /*0038*/ 	.byte	0x04, 0x17
        /*003a*/ 	.short	(.L_19 - .L_18)
.L_18:
        /*003c*/ 	.word	0x00000000
        /*0040*/ 	.short	0x0003
        /*0042*/ 	.short	0x0018
        /*0044*/ 	.byte	0x00, 0xf4, 0x21, 0x00


	//----- nvinfo : EIATTR_KPARAM_INFO
	.align		4
.L_19:
        /*0048*/ 	.byte	0x04, 0x17
        /*004a*/ 	.short	(.L_21 - .L_20)
.L_20:
        /*004c*/ 	.word	0x00000000
        /*0050*/ 	.short	0x0002
        /*0052*/ 	.short	0x0010
        /*0054*/ 	.byte	0x00, 0xf4, 0x21, 0x00


	//----- nvinfo : EIATTR_KPARAM_INFO
	.align		4
.L_21:
        /*0058*/ 	.byte	0x04, 0x17
        /*005a*/ 	.short	(.L_23 - .L_22)
.L_22:
        /*005c*/ 	.word	0x00000000
        /*0060*/ 	.short	0x0001
        /*0062*/ 	.short	0x0008
        /*0064*/ 	.byte	0x00, 0xf4, 0x21, 0x00


	//----- nvinfo : EIATTR_KPARAM_INFO
	.align		4
.L_23:
        /*0068*/ 	.byte	0x04, 0x17
        /*006a*/ 	.short	(.L_25 - .L_24)
.L_24:
        /*006c*/ 	.word	0x00000000
        /*0070*/ 	.short	0x0000
        /*0072*/ 	.short	0x0000
        /*0074*/ 	.byte	0x00, 0xf4, 0x21, 0x00


	//----- nvinfo : EIATTR_SPARSE_MMA_MASK
	.align		4
.L_25:
        /*0078*/ 	.byte	0x03, 0x50
        /*007a*/ 	.short	0x0000


	//----- nvinfo : EIATTR_MAXREG_COUNT
	.align		4
        /*007c*/ 	.byte	0x03, 0x1b
        /*007e*/ 	.short	0x00ff


	//----- nvinfo : EIATTR_EXIT_INSTR_OFFSETS
	.align		4
        /*0080*/ 	.byte	0x04, 0x1c
        /*0082*/ 	.short	(.L_27 - .L_26)


	//   ....[0]....
.L_26:
        /*0084*/ 	.word	0x000005a0


	//----- nvinfo : EIATTR_REQNTID
	.align		4
.L_27:
        /*0088*/ 	.byte	0x04, 0x10
        /*008a*/ 	.short	(.L_29 - .L_28)
.L_28:
        /*008c*/ 	.word	0x00000080
        /*0090*/ 	.word	0x00000001
        /*0094*/ 	.word	0x00000001


	//----- nvinfo : EIATTR_CBANK_PARAM_SIZE
	.align		4
.L_29:
        /*0098*/ 	.byte	0x03, 0x19
        /*009a*/ 	.short	0x0034


	//----- nvinfo : EIATTR_PARAM_CBANK
	.align		4
        /*009c*/ 	.byte	0x04, 0x0a
        /*009e*/ 	.short	(.L_31 - .L_30)
	.align		4
.L_30:
        /*00a0*/ 	.word	index@(.nv.constant0.triton_poi_fused__native_batch_norm_legit_no_training_relu_37)
        /*00a4*/ 	.short	0x0210
        /*00a6*/ 	.short	0x0034


	//----- nvinfo : EIATTR_SW_WAR
	.align		4
.L_31:
        /*00a8*/ 	.byte	0x04, 0x36
        /*00aa*/ 	.short	(.L_33 - .L_32)
.L_32:
        /*00ac*/ 	.word	0x00000008
.L_33:


//--------------------- .nv.callgraph             --------------------------
	.section	.nv.callgraph,"",@"SHT_CUDA_CALLGRAPH"
	.align	4
	.sectionentsize	8
	.align		4
        /*0000*/ 	.word	0x00000000
	.align		4
        /*0004*/ 	.word	0xffffffff
	.align		4
        /*0008*/ 	.word	0x00000000
	.align		4
        /*000c*/ 	.word	0xfffffffe
	.align		4
        /*0010*/ 	.word	0x00000000
	.align		4
        /*0014*/ 	.word	0xfffffffd
	.align		4
        /*0018*/ 	.word	0x00000000
	.align		4
        /*001c*/ 	.word	0xfffffffc


//--------------------- .nv.constant4             --------------------------
	.section	.nv.constant4,"a",@progbits
	.align	8
	.align		8
.nv.constant4:
        /*0000*/ 	.dword	_$_str
	.align		8
        /*0008*/ 	.dword	_$_str_$_2


//--------------------- .text.triton_poi_fused__native_batch_norm_legit_no_training_relu_37 --------------------------
	.section	.text.triton_poi_fused__native_batch_norm_legit_no_training_relu_37,"ax",@progbits
	.align	128
        .global         triton_poi_fused__native_batch_norm_legit_no_training_relu_37
        .type           triton_poi_fused__native_batch_norm_legit_no_training_relu_37,@function
        .size           triton_poi_fused__native_batch_norm_legit_no_training_relu_37,(.L_x_1 - triton_poi_fused__native_batch_norm_legit_no_training_relu_37)
        .other          triton_poi_fused__native_batch_norm_legit_no_training_relu_37,@"STO_CUDA_ENTRY STV_DEFAULT"
triton_poi_fused__native_batch_norm_legit_no_training_relu_37:
.text.triton_poi_fused__native_batch_norm_legit_no_training_relu_37:
[----:B------:R-:W-:Y:S01]  /*0000*/  LDC R1, c[0x0][0x28] ;  /* 0x00000a00ff017b82 */ /* 0x000fe20000000800 */
[----:B------:R-:W1:Y:S07]  /*0010*/  S2R R0, SR_TID.X ;  /* 0x0000000000007919 */ /* 0x000e6e0000002100 */
[----:B------:R-:W2:Y:S01]  /*0020*/  LDC.64 R20, c[0x0][0x220] ;  /* 0x00008800ff147b82 */ /* 0x000ea20000000a00 */
[----:B------:R-:W-:Y:S01]  /*0030*/  ULDC.64 UR4, c[0x0][0x208] ;  /* 0x0000820000047ab9 */ /* 0x000fe20000000a00 */
[----:B------:R-:W3:Y:S06]  /*0040*/  S2R R3, SR_CTAID.X ;  /* 0x0000000000037919 */ /* 0x000eec0000002500 */
[----:B------:R-:W4:Y:S08]  /*0050*/  LDC.64 R12, c[0x0][0x210] ;  /* 0x00008400ff0c7b82 */ /* 0x000f300000000a00 */
[----:B------:R-:W5:Y:S08]  /*0060*/  LDC.64 R16, c[0x0][0x218] ;  /* 0x00008600ff107b82 */ /* 0x000f700000000a00 */
[----:B------:R-:W5:Y:S01]  /*0070*/  LDC.64 R8, c[0x0][0x228] ;  /* 0x00008a00ff087b82 */ /* 0x000f620000000a00 */
[----:B-1----:R-:W-:-:S07]  /*0080*/  SHF.L.U32 R0, R0, 0x2, RZ ;  /* 0x0000000200007819 */ /* 0x002fce00000006ff */
[----:B------:R-:W1:Y:S01]  /*0090*/  LDC.64 R4, c[0x0][0x230] ;  /* 0x00008c00ff047b82 */ /* 0x000e620000000a00 */
[----:B------:R-:W-:-:S04]  /*00a0*/  LOP3.LUT R0, R0, 0x1fc, RZ, 0xc0, !PT ;  /* 0x000001fc00007812 */ /* 0x000fc800078ec0ff */
[----:B---3--:R-:W-:-:S05]  /*00b0*/  LEA R0, R3, R0, 0x9 ;  /* 0x0000000003007211 */ /* 0x008fca00078e48ff */
[----:B------:R-:W-:-:S05]  /*00c0*/  IMAD.HI R2, R0, 0x2aaaaaab, RZ ;  /* 0x2aaaaaab00027827 */ /* 0x000fca00078e02ff */
[----:B------:R-:W-:-:S04]  /*00d0*/  SHF.R.U32.HI R3, RZ, 0x1f, R2 ;  /* 0x0000001fff037819 */ /* 0x000fc80000011602 */
[----:B------:R-:W-:-:S05]  /*00e0*/  LEA.HI R3, R2, R3, RZ, 0x1d ;  /* 0x0000000302037211 */ /* 0x000fca00078fe8ff */
[----:B------:R-:W-:-:S04]  /*00f0*/  IMAD R2, R3, -0x30, R0 ;  /* 0xffffffd003027824 */ /* 0x000fc800078e0200 */
[----:B--2---:R-:W-:-:S06]  /*0100*/  IMAD.WIDE R20, R2, 0x4, R20 ;  /* 0x0000000402147825 */ /* 0x004fcc00078e0214 */
[----:B------:R-:W2:Y:S01]  /*0110*/  LDG.E.EL.128 R20, desc[UR4][R20.64] ;  /* 0x0000000414147981 */ /* 0x000ea2000c2e1d00 */
[----:B----4-:R-:W-:-:S04]  /*0120*/  IMAD.WIDE R12, R0, 0x4, R12 ;  /* 0x00000004000c7825 */ /* 0x010fc800078e020c */
[C---:B-----5:R-:W-:Y:S02]  /*0130*/  IMAD.WIDE R16, R2.reuse, 0x4, R16 ;  /* 0x0000000402107825 */ /* 0x060fe400078e0210 */
[----:B------:R-:W3:Y:S04]  /*0140*/  LDG.E.128 R12, desc[UR4][R12.64] ;  /* 0x000000040c0c7981 */ /* 0x000ee8000c1e1d00 */
[----:B------:R-:W3:Y:S01]  /*0150*/  LDG.E.EL.128 R16, desc[UR4][R16.64] ;  /* 0x0000000410107981 */ /* 0x000ee2000c2e1d00 */
[----:B0-----:R-:W-:-:S04]  /*0160*/  IMAD.WIDE R8, R2, 0x4, R8 ;  /* 0x0000000402087825 */ /* 0x001fc800078e0208 */
[----:B-1----:R-:W-:Y:S02]  /*0170*/  IMAD.WIDE R4, R2, 0x4, R4 ;  /* 0x0000000402047825 */ /* 0x002fe400078e0204 */
[----:B------:R-:W4:Y:S04]  /*0180*/  LDG.E.EL.128 R8, desc[UR4][R8.64] ;  /* 0x0000000408087981 */ /* 0x000f28000c2e1d00 */
[----:B------:R-:W4:Y:S01]  /*0190*/  LDG.E.EL.128 R4, desc[UR4][R4.64] ;  /* 0x0000000404047981 */ /* 0x000f22000c2e1d00 */
[----:B--2---:R-:W-:Y:S01]  /*01a0*/  FADD R22, R22, 9.9999997473787516356e-06 ;  /* 0x3727c5ac16167421 */ /* 0x004fe20000000000 */
[----:B------:R-:W-:Y:S01]  /*01b0*/  FADD R23, R23, 9.9999997473787516356e-06 ;  /* 0x3727c5ac17177421 */ /* 0x000fe20000000000 */
[----:B------:R-:W-:Y:S01]  /*01c0*/  FADD R2, R20, 9.9999997473787516356e-06 ;  /* 0x3727c5ac14027421 */ /* 0x000fe20000000000 */
[----:B------:R-:W-:Y:S01]  /*01d0*/  FADD R21, R21, 9.9999997473787516356e-06 ;  /* 0x3727c5ac15157421 */ /* 0x000fe20000000000 */
[----:B------:R-:W0:Y:S01]  /*01e0*/  MUFU.SQRT R24, R22 ;  /* 0x0000001600187308 */ /* 0x000e220000002000 */
[----:B------:R-:W-:Y:S01]  /*01f0*/  HFMA2.MMA R20, -RZ, RZ, 1.625, 0 ;  /* 0x3e800000ff147435 */ /* 0x000fe200000001ff */
[----:B---3--:R-:W-:-:S06]  /*0200*/  FADD R12, R12, -R16 ;  /* 0x800000100c0c7221 */ /* 0x008fcc0000000000 */
[----:B------:R-:W1:Y:S01]  /*0210*/  MUFU.SQRT R23, R23 ;  /* 0x0000001700177308 */ /* 0x000e620000002000 */
[----:B------:R-:W-:Y:S01]  /*0220*/  FADD R13, R13, -R17 ;  /* 0x800000110d0d7221 */ /* 0x000fe20000000000 */
[----:B------:R-:W-:Y:S01]  /*0230*/  FADD R14, R14, -R18 ;  /* 0x800000120e0e7221 */ /* 0x000fe20000000000 */
[----:B------:R-:W-:Y:S01]  /*0240*/  FADD R18, R15, -R19 ;  /* 0x800000130f127221 */ /* 0x000fe20000000000 */
[----:B0-----:R-:W-:-:S04]  /*0250*/  FSETP.GT.AND P6, PT, R24, 8.50705917302346158658e+37, PT ;  /* 0x7e8000001800780b */ /* 0x001fc80003fc4000 */
[----:B------:R0:W2:Y:S01]  /*0260*/  MUFU.SQRT R25, R2 ;  /* 0x0000000200197308 */ /* 0x0000a20000002000 */
[----:B------:R-:W-:Y:S02]  /*0270*/  FSETP.GEU.AND P1, PT, R24, 1.175494350822287508e-38, PT ;  /* 0x008000001800780b */ /* 0x000fe40003f2e000 */
[----:B-1----:R-:W-:-:S05]  /*0280*/  FSETP.GT.AND P5, PT, R23, 8.50705917302346158658e+37, PT ;  /* 0x7e8000001700780b */ /* 0x002fca0003fa4000 */
[----:B------:R1:W3:Y:S01]  /*0290*/  MUFU.SQRT R26, R21 ;  /* 0x00000015001a7308 */ /* 0x0002e20000002000 */
[----:B------:R-:W-:Y:S01]  /*02a0*/  FSETP.GEU.AND P2, PT, R23, 1.175494350822287508e-38, PT ;  /* 0x008000001700780b */ /* 0x000fe20003f4e000 */
[----:B0-----:R-:W0:Y:S01]  /*02b0*/  LDC.64 R2, c[0x0][0x238] ;  /* 0x00008e00ff027b82 */ /* 0x001e220000000a00 */
[----:B------:R-:W-:Y:S01]  /*02c0*/  FSEL R16, R20, 1, P5 ;  /* 0x3f80000014107808 */ /* 0x000fe20002800000 */
[----:B------:R-:W-:Y:S01]  /*02d0*/  @P6 FMUL R24, R24, 0.25 ;  /* 0x3e80000018186820 */ /* 0x000fe20000400000 */
[----:B--2---:R-:W-:-:S03]  /*02e0*/  FSETP.GT.AND P3, PT, R25, 8.50705917302346158658e+37, PT ;  /* 0x7e8000001900780b */ /* 0x004fc60003f64000 */
[----:B------:R-:W-:Y:S01]  /*02f0*/  @!P1 FMUL R24, R24, 16777216 ;  /* 0x4b80000018189820 */ /* 0x000fe20000400000 */
[----:B-1----:R-:W-:Y:S02]  /*0300*/  FSEL R21, R20, 1, P6 ;  /* 0x3f80000014157808 */ /* 0x002fe40003000000 */
[----:B------:R-:W-:Y:S01]  /*0310*/  FSETP.GEU.AND P6, PT, R25, 1.175494350822287508e-38, PT ;  /* 0x008000001900780b */ /* 0x000fe20003fce000 */
[----:B------:R-:W-:Y:S02]  /*0320*/  @P5 FMUL R23, R23, 0.25 ;  /* 0x3e80000017175820 */ /* 0x000fe40000400000 */
[----:B------:R-:W1:Y:S01]  /*0330*/  MUFU.RCP R24, R24 ;  /* 0x0000001800187308 */ /* 0x000e620000001000 */
[C---:B---3--:R-:W-:Y:S01]  /*0340*/  FSETP.GT.AND P4, PT, R26.reuse, 8.50705917302346158658e+37, PT ;  /* 0x7e8000001a00780b */ /* 0x048fe20003f84000 */
[----:B------:R-:W-:Y:S01]  /*0350*/  @!P2 FMUL R23, R23, 16777216 ;  /* 0x4b8000001717a820 */ /* 0x000fe20000400000 */
[----:B------:R-:W-:Y:S01]  /*0360*/  FSETP.GEU.AND P0, PT, R26, 1.175494350822287508e-38, PT ;  /* 0x008000001a00780b */ /* 0x000fe20003f0e000 */
[----:B------:R-:W-:Y:S01]  /*0370*/  @!P2 FMUL R16, R16, 16777216 ;  /* 0x4b8000001010a820 */ /* 0x000fe20000400000 */
[C---:B------:R-:W-:Y:S01]  /*0380*/  FSEL R17, R20.reuse, 1, P4 ;  /* 0x3f80000014117808 */ /* 0x040fe20002000000 */
[----:B------:R-:W-:Y:S01]  /*0390*/  @P3 FMUL R25, R25, 0.25 ;  /* 0x3e80000019193820 */ /* 0x000fe20000400000 */
[----:B------:R-:W-:Y:S01]  /*03a0*/  FSEL R20, R20, 1, P3 ;  /* 0x3f80000014147808 */ /* 0x000fe20001800000 */
[----:B------:R-:W2:Y:S01]  /*03b0*/  MUFU.RCP R23, R23 ;  /* 0x0000001700177308 */ /* 0x000ea20000001000 */
[----:B------:R-:W-:Y:S01]  /*03c0*/  @!P1 FMUL R21, R21, 16777216 ;  /* 0x4b80000015159820 */ /* 0x000fe20000400000 */
[----:B------:R-:W-:-:S02]  /*03d0*/  @!P6 FMUL R25, R25, 16777216 ;  /* 0x4b8000001919e820 */ /* 0x000fc40000400000 */
[----:B------:R-:W-:Y:S01]  /*03e0*/  @!P6 FMUL R20, R20, 16777216 ;  /* 0x4b8000001414e820 */ /* 0x000fe20000400000 */
[----:B0-----:R-:W-:-:S04]  /*03f0*/  IMAD.WIDE R2, R0, 0x4, R2 ;  /* 0x0000000400027825 */ /* 0x001fc800078e0202 */
[----:B------:R-:W-:Y:S01]  /*0400*/  @P4 FMUL R26, R26, 0.25 ;  /* 0x3e8000001a1a4820 */ /* 0x000fe20000400000 */
[----:B-1----:R-:W-:Y:S01]  /*0410*/  FMUL R21, R24, R21 ;  /* 0x0000001518157220 */ /* 0x002fe20000400000 */
[----:B------:R-:W0:Y:S01]  /*0420*/  MUFU.RCP R25, R25 ;  /* 0x0000001900197308 */ /* 0x000e220000001000 */
[----:B------:R-:W-:Y:S01]  /*0430*/  @!P0 FMUL R17, R17, 16777216 ;  /* 0x4b80000011118820 */ /* 0x000fe20000400000 */
[----:B------:R-:W-:Y:S01]  /*0440*/  @!P0 FMUL R26, R26, 16777216 ;  /* 0x4b8000001a1a8820 */ /* 0x000fe20000400000 */
[----:B------:R-:W-:Y:S01]  /*0450*/  FMUL R21, R21, R14 ;  /* 0x0000000e15157220 */ /* 0x000fe20000400000 */
[----:B--2---:R-:W-:-:S04]  /*0460*/  FMUL R23, R23, R16 ;  /* 0x0000001017177220 */ /* 0x004fc80000400000 */
[----:B------:R-:W1:Y:S01]  /*0470*/  MUFU.RCP R22, R26 ;  /* 0x0000001a00167308 */ /* 0x000e620000001000 */
[----:B----4-:R-:W-:Y:S01]  /*0480*/  FFMA R6, R10, R21, R6 ;  /* 0x000000150a067223 */ /* 0x010fe20000000006 */
[----:B------:R-:W-:-:S04]  /*0490*/  FMUL R18, R23, R18 ;  /* 0x0000001217127220 */ /* 0x000fc80000400000 */
[C---:B------:R-:W-:Y:S01]  /*04a0*/  FSETP.GEU.AND P1, PT, R6.reuse, RZ, PT ;  /* 0x000000ff0600720b */ /* 0x040fe20003f2e000 */
[----:B0-----:R-:W-:Y:S01]  /*04b0*/  FMUL R25, R25, R20 ;  /* 0x0000001419197220 */ /* 0x001fe20000400000 */
[----:B------:R-:W-:Y:S02]  /*04c0*/  FFMA R7, R11, R18, R7 ;  /* 0x000000120b077223 */ /* 0x000fe40000000007 */
[----:B------:R-:W-:Y:S01]  /*04d0*/  SEL R6, R6, RZ, P1 ;  /* 0x000000ff06067207 */ /* 0x000fe20000800000 */
[----:B------:R-:W-:Y:S02]  /*04e0*/  FMUL R25, R25, R12 ;  /* 0x0000000c19197220 */ /* 0x000fe40000400000 */
[C---:B------:R-:W-:Y:S01]  /*04f0*/  FSETP.GEU.AND P0, PT, R7.reuse, RZ, PT ;  /* 0x000000ff0700720b */ /* 0x040fe20003f0e000 */
[----:B-1----:R-:W-:Y:S01]  /*0500*/  FMUL R22, R22, R17 ;  /* 0x0000001116167220 */ /* 0x002fe20000400000 */
[----:B------:R-:W-:Y:S02]  /*0510*/  FFMA R4, R8, R25, R4 ;  /* 0x0000001908047223 */ /* 0x000fe40000000004 */
[----:B------:R-:W-:Y:S01]  /*0520*/  SEL R7, R7, RZ, P0 ;  /* 0x000000ff07077207 */ /* 0x000fe20000000000 */
[----:B------:R-:W-:-:S02]  /*0530*/  FMUL R22, R22, R13 ;  /* 0x0000000d16167220 */ /* 0x000fc40000400000 */
[C---:B------:R-:W-:Y:S02]  /*0540*/  FSETP.GEU.AND P3, PT, R4.reuse, RZ, PT ;  /* 0x000000ff0400720b */ /* 0x040fe40003f6e000 */
[----:B------:R-:W-:Y:S02]  /*0550*/  FFMA R5, R9, R22, R5 ;  /* 0x0000001609057223 */ /* 0x000fe40000000005 */
[----:B------:R-:W-:-:S03]  /*0560*/  SEL R4, R4, RZ, P3 ;  /* 0x000000ff04047207 */ /* 0x000fc60001800000 */
[----:B------:R-:W-:-:S04]  /*0570*/  FSETP.GEU.AND P2, PT, R5, RZ, PT ;  /* 0x000000ff0500720b */ /* 0x000fc80003f4e000 */
[----:B------:R-:W-:-:S05]  /*0580*/  SEL R5, R5, RZ, P2 ;  /* 0x000000ff05057207 */ /* 0x000fca0001000000 */
[----:B------:R-:W-:Y:S01]  /*0590*/  STG.E.128 desc[UR4][R2.64], R4 ;  /* 0x0000000402007986 */ /* 0x000fe2000c101d04 */
[----:B------:R-:W-:Y:S05]  /*05a0*/  EXIT ;  /* 0x000000000000794d */ /* 0x000fea0003800000 */
.L_x_0:
[----:B------:R-:W-:-:S00]  /*05b0*/  BRA `(.L_x_0) ;  /* 0xfffffffc00fc7947 */ /* 0x000fc0000383ffff */
[----:B------:R-:W-:-:S00]  /*05c0*/  NOP ;  /* 0x0000000000007918 */ /* 0x000fc00000000000 */
        /* <DEDUP_REMOVED lines=11> */
.L_x_1:


//--------------------- .nv.global.init           --------------------------
	.section	.nv.global.init,"aw",@progbits
.nv.global.init:
	.type		_$_str,@object
	.size		_$_str,(_$_str_$_2 - _$_str)
_$_str:
        /*0000*/ 	.byte	0x5f, 0x5f, 0x43, 0x55, 0x44, 0x41, 0x5f, 0x46, 0x54, 0x5a, 0x00
	.type		_$_str_$_2,@object
	.size		_$_str_$_2,(.L_1 - _$_str_$_2)
_$_str_$_2:
        /*000b*/ 	.byte	0x5f, 0x5f, 0x43, 0x55, 0x44, 0x41, 0x5f, 0x50, 0x52, 0x45, 0x43, 0x5f, 0x53, 0x51, 0x52, 0x54
        /*001b*/ 	.byte	0x00
.L_1:


//--------------------- .nv.constant0.triton_poi_fused__native_batch_norm_legit_no_training_relu_37 --------------------------
	.section	.nv.constant0.triton_poi_fused__native_batch_norm_legit_no_training_relu_37,"a",@progbits
	.sectionflags	@""
	.align	4
.nv.constant0.triton_poi_fused__native_batch_norm_legit_no_training_relu_37:
	.zero		580
